	.headerflags	@"EF_CUDA_TEXMODE_UNIFIED EF_CUDA_64BIT_ADDRESS EF_CUDA_ACCELERATORS EF_CUDA_SM90 EF_CUDA_VIRTUAL_SM(EF_CUDA_SM90)"
	.elftype	@"ET_EXEC"


//--------------------- .nv.info                  --------------------------
	.section	.nv.info,"",@"SHT_CUDA_INFO"
	.align	4


	//----- nvinfo : EIATTR_REGCOUNT
	.align		4
        /*0000*/ 	.byte	0x04, 0x2f
        /*0002*/ 	.short	(.L_3 - .L_2)
	.align		4
.L_2:
        /*0004*/ 	.word	index@(triton_poi_fused__native_batch_norm_legit_no_training_add_relu_12)
        /*0008*/ 	.word	0x00000014


	//----- nvinfo : EIATTR_MIN_STACK_SIZE
	.align		4
.L_3:
        /*000c*/ 	.byte	0x04, 0x12
        /*000e*/ 	.short	(.L_5 - .L_4)
	.align		4
.L_4:
        /*0010*/ 	.word	index@(triton_poi_fused__native_batch_norm_legit_no_training_add_relu_12)
        /*0014*/ 	.word	0x00000000


	//----- nvinfo : EIATTR_FRAME_SIZE
	.align		4
.L_5:
        /*0018*/ 	.byte	0x04, 0x11
        /*001a*/ 	.short	(.L_7 - .L_6)
	.align		4
.L_6:
        /*001c*/ 	.word	index@(triton_poi_fused__native_batch_norm_legit_no_training_add_relu_12)
        /*0020*/ 	.word	0x00000000


	//----- nvinfo : EIATTR_MIN_STACK_SIZE
	.align		4
.L_7:
        /*0024*/ 	.byte	0x04, 0x12
        /*0026*/ 	.short	(.L_9 - .L_8)
	.align		4
.L_8:
        /*0028*/ 	.word	index@(triton_poi_fused__native_batch_norm_legit_no_training_add_relu_12)
        /*002c*/ 	.word	0x00000000
.L_9:


//--------------------- .nv.info.triton_poi_fused__native_batch_norm_legit_no_training_add_relu_12 --------------------------
	.section	.nv.info.triton_poi_fused__native_batch_norm_legit_no_training_add_relu_12,"",@"SHT_CUDA_INFO"
	.sectionflags	@""
	.align	4


	//----- nvinfo : EIATTR_CUDA_API_VERSION
	.align		4
        /*0000*/ 	.byte	0x04, 0x37
        /*0002*/ 	.short	(.L_11 - .L_10)
.L_10:
        /*0004*/ 	.word	0x0000007c


	//----- nvinfo : EIATTR_KPARAM_INFO
	.align		4
.L_11:
        /*0008*/ 	.byte	0x04, 0x17
        /*000a*/ 	.short	(.L_13 - .L_12)
.L_12:
        /*000c*/ 	.word	0x00000000
        /*0010*/ 	.short	0x0007
        /*0012*/ 	.short	0x0038
        /*0014*/ 	.byte	0x00, 0xf0, 0x11, 0x00


	//----- nvinfo : EIATTR_KPARAM_INFO
	.align		4
.L_13:
        /*0018*/ 	.byte	0x04, 0x17
        /*001a*/ 	.short	(.L_15 - .L_14)
.L_14:
        /*001c*/ 	.word	0x00000000
        /*0020*/ 	.short	0x0006
        /*0022*/ 	.short	0x0030
        /*0024*/ 	.byte	0x00, 0xf4, 0x21, 0x00


	//----- nvinfo : EIATTR_KPARAM_INFO
	.align		4
.L_15:
        /*0028*/ 	.byte	0x04, 0x17
        /*002a*/ 	.short	(.L_17 - .L_16)
.L_16:
        /*002c*/ 	.word	0x00000000
        /*0030*/ 	.short	0x0005
        /*0032*/ 	.short	0x0028
        /*0034*/ 	.byte	0x00, 0xf4, 0x21, 0x00


	//----- nvinfo : EIATTR_KPARAM_INFO
	.align		4
.L_17:
        /*0038*/ 	.byte	0x04, 0x17
        /*003a*/ 	.short	(.L_19 - .L_18)
.L_18:
        /*003c*/ 	.word	0x00000000
        /*0040*/ 	.short	0x0004
        /*0042*/ 	.short	0x0020
        /*0044*/ 	.byte	0x00, 0xf4, 0x21, 0x00


	//----- nvinfo : EIATTR_KPARAM_INFO
	.align		4
.L_19:
        /*0048*/ 	.byte	0x04, 0x17
        /*004a*/ 	.short	(.L_21 - .L_20)
.L_20:
        /*004c*/ 	.word	0x00000000
        /*0050*/ 	.short	0x0003
        /*0052*/ 	.short	0x0018
        /*0054*/ 	.byte	0x00, 0xf4, 0x21, 0x00


	//----- nvinfo : EIATTR_KPARAM_INFO
	.align		4
.L_21:
        /*0058*/ 	.byte	0x04, 0x17
        /*005a*/ 	.short	(.L_23 - .L_22)
.L_22:
        /*005c*/ 	.word	0x00000000
        /*0060*/ 	.short	0x0002
        /*0062*/ 	.short	0x0010
        /*0064*/ 	.byte	0x00, 0xf4, 0x21, 0x00


	//----- nvinfo : EIATTR_KPARAM_INFO
	.align		4
.L_23:
        /*0068*/ 	.byte	0x04, 0x17
        /*006a*/ 	.short	(.L_25 - .L_24)
.L_24:
        /*006c*/ 	.word	0x00000000
        /*0070*/ 	.short	0x0001
        /*0072*/ 	.short	0x0008
        /*0074*/ 	.byte	0x00, 0xf4, 0x21, 0x00


	//----- nvinfo : EIATTR_KPARAM_INFO
	.align		4
.L_25:
        /*0078*/ 	.byte	0x04, 0x17
        /*007a*/ 	.short	(.L_27 - .L_26)
.L_26:
        /*007c*/ 	.word	0x00000000
        /*0080*/ 	.short	0x0000
        /*0082*/ 	.short	0x0000
        /*0084*/ 	.byte	0x00, 0xf4, 0x21, 0x00


	//----- nvinfo : EIATTR_SPARSE_MMA_MASK
	.align		4
.L_27:
        /*0088*/ 	.byte	0x03, 0x50
        /*008a*/ 	.short	0x0000


	//----- nvinfo : EIATTR_MAXREG_COUNT
	.align		4
        /*008c*/ 	.byte	0x03, 0x1b
        /*008e*/ 	.short	0x00ff


	//----- nvinfo : EIATTR_EXIT_INSTR_OFFSETS
	.align		4
        /*0090*/ 	.byte	0x04, 0x1c
        /*0092*/ 	.short	(.L_29 - .L_28)


	//   ....[0]....
.L_28:
        /*0094*/ 	.word	0x00000420


	//----- nvinfo : EIATTR_REQNTID
	.align		4
.L_29:
        /*0098*/ 	.byte	0x04, 0x10
        /*009a*/ 	.short	(.L_31 - .L_30)
.L_30:
        /*009c*/ 	.word	0x00000100
        /*00a0*/ 	.word	0x00000001
        /*00a4*/ 	.word	0x00000001


	//----- nvinfo : EIATTR_CBANK_PARAM_SIZE
	.align		4
.L_31:
        /*00a8*/ 	.byte	0x03, 0x19
        /*00aa*/ 	.short	0x003c


	//----- nvinfo : EIATTR_PARAM_CBANK
	.align		4
        /*00ac*/ 	.byte	0x04, 0x0a
        /*00ae*/ 	.short	(.L_33 - .L_32)
	.align		4
.L_32:
        /*00b0*/ 	.word	index@(.nv.constant0.triton_poi_fused__native_batch_norm_legit_no_training_add_relu_12)
        /*00b4*/ 	.short	0x0210
        /*00b6*/ 	.short	0x003c


	//----- nvinfo : EIATTR_SW_WAR
	.align		4
.L_33:
        /*00b8*/ 	.byte	0x04, 0x36
        /*00ba*/ 	.short	(.L_35 - .L_34)
.L_34:
        /*00bc*/ 	.word	0x00000008
.L_35:


//--------------------- .nv.callgraph             --------------------------
	.section	.nv.callgraph,"",@"SHT_CUDA_CALLGRAPH"
	.align	4
	.sectionentsize	8
	.align		4
        /*0000*/ 	.word	0x00000000
	.align		4
        /*0004*/ 	.word	0xffffffff
	.align		4
        /*0008*/ 	.word	0x00000000
	.align		4
        /*000c*/ 	.word	0xfffffffe
	.align		4
        /*0010*/ 	.word	0x00000000
	.align		4
        /*0014*/ 	.word	0xfffffffd
	.align		4
        /*0018*/ 	.word	0x00000000
	.align		4
        /*001c*/ 	.word	0xfffffffc


//--------------------- .nv.constant4             --------------------------
	.section	.nv.constant4,"a",@progbits
	.align	8
	.align		8
.nv.constant4:
        /*0000*/ 	.dword	_$_str
	.align		8
        /*0008*/ 	.dword	_$_str_$_2


//--------------------- .text.triton_poi_fused__native_batch_norm_legit_no_training_add_relu_12 --------------------------
	.section	.text.triton_poi_fused__native_batch_norm_legit_no_training_add_relu_12,"ax",@progbits
	.align	128
        .global         triton_poi_fused__native_batch_norm_legit_no_training_add_relu_12
        .type           triton_poi_fused__native_batch_norm_legit_no_training_add_relu_12,@function
        .size           triton_poi_fused__native_batch_norm_legit_no_training_add_relu_12,(.L_x_1 - triton_poi_fused__native_batch_norm_legit_no_training_add_relu_12)
        .other          triton_poi_fused__native_batch_norm_legit_no_training_add_relu_12,@"STO_CUDA_ENTRY STV_DEFAULT"
triton_poi_fused__native_batch_norm_legit_no_training_add_relu_12:
.text.triton_poi_fused__native_batch_norm_legit_no_training_add_relu_12:
[----:B------:R-:W-:Y:S01]  /*0000*/  LDC R1, c[0x0][0x28] ;  /* 0x00000a00ff017b82 */ /* 0x000fe20000000800 */
[----:B------:R-:W1:Y:S07]  /*0010*/  S2R R0, SR_TID.X ;  /* 0x0000000000007919 */ /* 0x000e6e0000002100 */
[----:B------:R-:W2:Y:S01]  /*0020*/  LDC.64 R2, c[0x0][0x220] ;  /* 0x00008800ff027b82 */ /* 0x000ea20000000a00 */
[----:B------:R-:W-:Y:S01]  /*0030*/  ULDC.64 UR4, c[0x0][0x208] ;  /* 0x0000820000047ab9 */ /* 0x000fe20000000a00 */
[----:B------:R-:W3:Y:S06]  /*0040*/  S2R R7, SR_CTAID.X ;  /* 0x0000000000077919 */ /* 0x000eec0000002500 */
[----:B------:R-:W4:Y:S08]  /*0050*/  LDC.64 R8, c[0x0][0x228] ;  /* 0x00008a00ff087b82 */ /* 0x000f300000000a00 */
[----:B------:R-:W5:Y:S08]  /*0060*/  LDC.64 R10, c[0x0][0x230] ;  /* 0x00008c00ff0a7b82 */ /* 0x000f700000000a00 */
[----:B------:R-:W4:Y:S01]  /*0070*/  LDC.64 R12, c[0x0][0x238] ;  /* 0x00008e00ff0c7b82 */ /* 0x000f220000000a00 */
[----:B-1----:R-:W-:-:S02]  /*0080*/  SHF.L.U32 R0, R0, 0x1, RZ ;  /* 0x0000000100007819 */ /* 0x002fc400000006ff */
[----:B---3--:R-:W-:Y:S02]  /*0090*/  SHF.R.S32.HI R5, RZ, 0x16, R7 ;  /* 0x00000016ff057819 */ /* 0x008fe40000011407 */
[----:B------:R-:W-:Y:S02]  /*00a0*/  LOP3.LUT R0, R0, 0x1fe, RZ, 0xc0, !PT ;  /* 0x000001fe00007812 */ /* 0x000fe400078ec0ff */
[----:B------:R-:W-:Y:S02]  /*00b0*/  SGXT R5, R5, 0x1 ;  /* 0x000000010505781a */ /* 0x000fe40000000200 */
[----:B------:R-:W-:Y:S02]  /*00c0*/  LEA R0, R7, R0, 0x9 ;  /* 0x0000000007007211 */ /* 0x000fe400078e48ff */
[----:B------:R-:W1:Y:S02]  /*00d0*/  LDC.64 R6, c[0x0][0x218] ;  /* 0x00008600ff067b82 */ /* 0x000e640000000a00 */
[----:B------:R-:W-:-:S04]  /*00e0*/  LEA.HI R5, R5, R0, RZ, 0x9 ;  /* 0x0000000005057211 */ /* 0x000fc800078f48ff */
[----:B------:R-:W-:-:S04]  /*00f0*/  LOP3.LUT R5, R5, 0xfffffe00, RZ, 0xc0, !PT ;  /* 0xfffffe0005057812 */ /* 0x000fc800078ec0ff */
[----:B------:R-:W-:Y:S02]  /*0100*/  IADD3 R15, R0, -R5, RZ ;  /* 0x80000005000f7210 */ /* 0x000fe40007ffe0ff */
[----:B------:R-:W3:Y:S03]  /*0110*/  LDC.64 R4, c[0x0][0x210] ;  /* 0x00008400ff047b82 */ /* 0x000ee60000000a00 */
[----:B--2---:R-:W-:-:S06]  /*0120*/  IMAD.WIDE R2, R15, 0x4, R2 ;  /* 0x000000040f027825 */ /* 0x004fcc00078e0202 */
[----:B------:R-:W2:Y:S01]  /*0130*/  LDG.E.EL.64 R2, desc[UR4][R2.64] ;  /* 0x0000000402027981 */ /* 0x000ea2000c2e1b00 */
[----:B-1----:R-:W-:-:S04]  /*0140*/  IMAD.WIDE R6, R15, 0x4, R6 ;  /* 0x000000040f067825 */ /* 0x002fc800078e0206 */
[C---:B----4-:R-:W-:Y:S02]  /*0150*/  IMAD.WIDE R8, R15.reuse, 0x4, R8 ;  /* 0x000000040f087825 */ /* 0x050fe400078e0208 */
[----:B------:R-:W4:Y:S02]  /*0160*/  LDG.E.EL.64 R6, desc[UR4][R6.64] ;  /* 0x0000000406067981 */ /* 0x000f24000c2e1b00 */
[----:B-----5:R-:W-:Y:S02]  /*0170*/  IMAD.WIDE R10, R15, 0x4, R10 ;  /* 0x000000040f0a7825 */ /* 0x020fe400078e020a */
[----:B------:R-:W5:Y:S02]  /*0180*/  LDG.E.EL.64 R8, desc[UR4][R8.64] ;  /* 0x0000000408087981 */ /* 0x000f64000c2e1b00 */
[C---:B---3--:R-:W-:Y:S02]  /*0190*/  IMAD.WIDE R4, R0.reuse, 0x4, R4 ;  /* 0x0000000400047825 */ /* 0x048fe400078e0204 */
[----:B------:R-:W5:Y:S04]  /*01a0*/  LDG.E.EL.64 R10, desc[UR4][R10.64] ;  /* 0x000000040a0a7981 */ /* 0x000f68000c2e1b00 */
[----:B------:R-:W4:Y:S01]  /*01b0*/  LDG.E.64 R4, desc[UR4][R4.64] ;  /* 0x0000000404047981 */ /* 0x000f22000c1e1b00 */
[----:B0-----:R-:W-:-:S06]  /*01c0*/  IMAD.WIDE R12, R0, 0x4, R12 ;  /* 0x00000004000c7825 */ /* 0x001fcc00078e020c */
[----:B------:R-:W3:Y:S01]  /*01d0*/  LDG.E.64 R12, desc[UR4][R12.64] ;  /* 0x000000040c0c7981 */ /* 0x000ee2000c1e1b00 */
[----:B------:R-:W-:Y:S01]  /*01e0*/  HFMA2.MMA R16, -RZ, RZ, 1.625, 0 ;  /* 0x3e800000ff107435 */ /* 0x000fe200000001ff */
[----:B--2---:R-:W-:Y:S01]  /*01f0*/  FADD R2, R2, 9.9999997473787516356e-06 ;  /* 0x3727c5ac02027421 */ /* 0x004fe20000000000 */
[----:B------:R-:W-:-:S03]  /*0200*/  FADD R3, R3, 9.9999997473787516356e-06 ;  /* 0x3727c5ac03037421 */ /* 0x000fc60000000000 */
[----:B------:R-:W0:Y:S08]  /*0210*/  MUFU.SQRT R14, R2 ;  /* 0x00000002000e7308 */ /* 0x000e300000002000 */
[----:B------:R1:W2:Y:S01]  /*0220*/  MUFU.SQRT R15, R3 ;  /* 0x00000003000f7308 */ /* 0x0002a20000002000 */
[C---:B0-----:R-:W-:Y:S02]  /*0230*/  FSETP.GT.AND P0, PT, R14.reuse, 8.50705917302346158658e+37, PT ;  /* 0x7e8000000e00780b */ /* 0x041fe40003f04000 */
[----:B------:R-:W-:Y:S01]  /*0240*/  FSETP.GEU.AND P2, PT, R14, 1.175494350822287508e-38, PT ;  /* 0x008000000e00780b */ /* 0x000fe20003f4e000 */
[----:B-1----:R-:W0:Y:S01]  /*0250*/  LDC.64 R2, c[0x0][0x240] ;  /* 0x00009000ff027b82 */ /* 0x002e220000000a00 */
[----:B--2---:R-:W-:-:S02]  /*0260*/  FSETP.GT.AND P1, PT, R15, 8.50705917302346158658e+37, PT ;  /* 0x7e8000000f00780b */ /* 0x004fc40003f24000 */
[----:B------:R-:W-:-:S07]  /*0270*/  FSETP.GEU.AND P3, PT, R15, 1.175494350822287508e-38, PT ;  /* 0x008000000f00780b */ /* 0x000fce0003f6e000 */
[----:B------:R-:W-:-:S04]  /*0280*/  @P0 FMUL R14, R14, 0.25 ;  /* 0x3e8000000e0e0820 */ /* 0x000fc80000400000 */
[----:B------:R-:W-:Y:S01]  /*0290*/  @!P2 FMUL R14, R14, 16777216 ;  /* 0x4b8000000e0ea820 */ /* 0x000fe20000400000 */
[----:B------:R-:W-:-:S04]  /*02a0*/  @P1 FMUL R15, R15, 0.25 ;  /* 0x3e8000000f0f1820 */ /* 0x000fc80000400000 */
[----:B------:R-:W-:Y:S01]  /*02b0*/  @!P3 FMUL R15, R15, 16777216 ;  /* 0x4b8000000f0fb820 */ /* 0x000fe20000400000 */
[----:B------:R-:W1:Y:S01]  /*02c0*/  MUFU.RCP R14, R14 ;  /* 0x0000000e000e7308 */ /* 0x000e620000001000 */
[----:B------:R-:W-:-:S07]  /*02d0*/  FSEL R17, R16, 1, P0 ;  /* 0x3f80000010117808 */ /* 0x000fce0000000000 */
[----:B------:R-:W2:Y:S01]  /*02e0*/  MUFU.RCP R15, R15 ;  /* 0x0000000f000f7308 */ /* 0x000ea20000001000 */
[----:B------:R-:W-:Y:S01]  /*02f0*/  FSEL R16, R16, 1, P1 ;  /* 0x3f80000010107808 */ /* 0x000fe20000800000 */
[----:B------:R-:W-:Y:S01]  /*0300*/  @!P2 FMUL R17, R17, 16777216 ;  /* 0x4b8000001111a820 */ /* 0x000fe20000400000 */
[----:B----4-:R-:W-:-:S03]  /*0310*/  FADD R4, R4, -R6 ;  /* 0x8000000604047221 */ /* 0x010fc60000000000 */
[----:B------:R-:W-:Y:S01]  /*0320*/  @!P3 FMUL R16, R16, 16777216 ;  /* 0x4b8000001010b820 */ /* 0x000fe20000400000 */
[----:B-1----:R-:W-:Y:S01]  /*0330*/  FMUL R17, R14, R17 ;  /* 0x000000110e117220 */ /* 0x002fe20000400000 */
[----:B------:R-:W-:-:S03]  /*0340*/  FADD R5, R5, -R7 ;  /* 0x8000000705057221 */ /* 0x000fc60000000000 */
[----:B------:R-:W-:Y:S01]  /*0350*/  FMUL R17, R4, R17 ;  /* 0x0000001104117220 */ /* 0x000fe20000400000 */
[----:B--2---:R-:W-:-:S03]  /*0360*/  FMUL R16, R15, R16 ;  /* 0x000000100f107220 */ /* 0x004fc60000400000 */
[----:B-----5:R-:W-:Y:S01]  /*0370*/  FFMA R17, R8, R17, R10 ;  /* 0x0000001108117223 */ /* 0x020fe2000000000a */
[----:B------:R-:W-:-:S04]  /*0380*/  FMUL R16, R5, R16 ;  /* 0x0000001005107220 */ /* 0x000fc80000400000 */
[----:B------:R-:W-:Y:S01]  /*0390*/  FFMA R16, R9, R16, R11 ;  /* 0x0000001009107223 */ /* 0x000fe2000000000b */
[----:B---3--:R-:W-:Y:S01]  /*03a0*/  FSETP.GEU.AND P0, PT, R17, -R12, PT ;  /* 0x8000000c1100720b */ /* 0x008fe20003f0e000 */
[----:B------:R-:W-:Y:S02]  /*03b0*/  FADD R12, R12, R17 ;  /* 0x000000110c0c7221 */ /* 0x000fe40000000000 */
[----:B------:R-:W-:Y:S01]  /*03c0*/  FADD R4, R13, R16 ;  /* 0x000000100d047221 */ /* 0x000fe20000000000 */
[----:B------:R-:W-:Y:S01]  /*03d0*/  FSETP.GEU.AND P1, PT, R16, -R13, PT ;  /* 0x8000000d1000720b */ /* 0x000fe20003f2e000 */
[----:B0-----:R-:W-:Y:S01]  /*03e0*/  IMAD.WIDE R2, R0, 0x4, R2 ;  /* 0x0000000400027825 */ /* 0x001fe200078e0202 */
[----:B------:R-:W-:Y:S02]  /*03f0*/  FSEL R12, R12, RZ, P0 ;  /* 0x000000ff0c0c7208 */ /* 0x000fe40000000000 */
[----:B------:R-:W-:-:S05]  /*0400*/  FSEL R13, R4, RZ, P1 ;  /* 0x000000ff040d7208 */ /* 0x000fca0000800000 */
[----:B------:R-:W-:Y:S01]  /*0410*/  STG.E.64 desc[UR4][R2.64], R12 ;  /* 0x0000000c02007986 */ /* 0x000fe2000c101b04 */
[----:B------:R-:W-:Y:S05]  /*0420*/  EXIT ;  /* 0x000000000000794d */ /* 0x000fea0003800000 */
.L_x_0:
[----:B------:R-:W-:-:S00]  /*0430*/  BRA `(.L_x_0) ;  /* 0xfffffffc00fc7947 */ /* 0x000fc0000383ffff */
[----:B------:R-:W-:-:S00]  /*0440*/  NOP ;  /* 0x0000000000007918 */ /* 0x000fc00000000000 */
        /* <DEDUP_REMOVED lines=11> */
.L_x_1:


//--------------------- .nv.global.init           --------------------------
	.section	.nv.global.init,"aw",@progbits
.nv.global.init:
	.type		_$_str,@object
	.size		_$_str,(_$_str_$_2 - _$_str)
_$_str:
        /*0000*/ 	.byte	0x5f, 0x5f, 0x43, 0x55, 0x44, 0x41, 0x5f, 0x46, 0x54, 0x5a, 0x00
	.type		_$_str_$_2,@object
	.size		_$_str_$_2,(.L_1 - _$_str_$_2)
_$_str_$_2:
        /*000b*/ 	.byte	0x5f, 0x5f, 0x43, 0x55, 0x44, 0x41, 0x5f, 0x50, 0x52, 0x45, 0x43, 0x5f, 0x53, 0x51, 0x52, 0x54
        /*001b*/ 	.byte	0x00
.L_1:


//--------------------- .nv.constant0.triton_poi_fused__native_batch_norm_legit_no_training_add_relu_12 --------------------------
	.section	.nv.constant0.triton_poi_fused__native_batch_norm_legit_no_training_add_relu_12,"a",@progbits
	.sectionflags	@""
	.align	4
.nv.constant0.triton_poi_fused__native_batch_norm_legit_no_training_add_relu_12:
	.zero		588
